//
// Generated by NVIDIA NVVM Compiler
//
// Compiler Build ID: CL-36424714
// Cuda compilation tools, release 13.0, V13.0.88
// Based on NVVM 20.0.0
//

.version 9.0
.target sm_100
.address_size 64

	// .globl	_Z16kernelAddOne3D3DPfi
.extern .func  (.param .b32 func_retval0) vprintf
(
	.param .b64 vprintf_param_0,
	.param .b64 vprintf_param_1
)
;
.global .align 1 .b8 $str[115] = {71, 108, 111, 98, 97, 108, 32, 105, 100, 120, 32, 37, 100, 44, 32, 116, 104, 114, 101, 97, 100, 73, 100, 120, 46, 120, 58, 32, 37, 100, 44, 32, 116, 104, 114, 101, 97, 100, 73, 100, 120, 46, 121, 58, 32, 37, 100, 32, 116, 104, 114, 101, 97, 100, 73, 100, 120, 46, 122, 58, 32, 37, 100, 44, 32, 98, 108, 111, 99, 107, 73, 100, 120, 46, 120, 58, 32, 37, 100, 44, 32, 98, 108, 111, 99, 107, 73, 100, 120, 46, 121, 58, 32, 37, 100, 44, 32, 32, 98, 108, 111, 99, 107, 73, 100, 120, 46, 122, 58, 32, 37, 100, 32, 10};

.visible .entry _Z16kernelAddOne3D3DPfi(
	.param .u64 .ptr .align 1 _Z16kernelAddOne3D3DPfi_param_0,
	.param .u32 _Z16kernelAddOne3D3DPfi_param_1
)
{
	.reg .pred 	%p<3>;
	.reg .b32 	%r<27>;
	.reg .b32 	%f<3>;
	.reg .b64 	%rd<5>;

	ld.param.u64 	%rd2, [_Z16kernelAddOne3D3DPfi_param_0];
	ld.param.u32 	%r8, [_Z16kernelAddOne3D3DPfi_param_1];
	mov.u32 	%r9, %tid.x;
	mov.u32 	%r10, %tid.y;
	mov.u32 	%r11, %ntid.x;
	mov.u32 	%r12, %tid.z;
	mov.u32 	%r13, %ntid.y;
	mov.u32 	%r14, %ctaid.x;
	mov.u32 	%r15, %ctaid.y;
	mov.u32 	%r1, %nctaid.x;
	mov.u32 	%r16, %ctaid.z;
	mov.u32 	%r2, %nctaid.y;
	mad.lo.s32 	%r17, %r2, %r16, %r15;
	mad.lo.s32 	%r18, %r17, %r1, %r14;
	mov.u32 	%r19, %ntid.z;
	mul.lo.s32 	%r20, %r11, %r13;
	mul.lo.s32 	%r3, %r20, %r19;
	mad.lo.s32 	%r21, %r13, %r12, %r10;
	mad.lo.s32 	%r22, %r21, %r11, %r9;
	mad.lo.s32 	%r26, %r18, %r3, %r22;
	setp.ge.s32 	%p1, %r26, %r8;
	@%p1 bra 	$L__BB0_3;
	mov.u32 	%r23, %nctaid.z;
	mul.lo.s32 	%r24, %r2, %r1;
	mul.lo.s32 	%r25, %r24, %r23;
	mul.lo.s32 	%r5, %r25, %r3;
	cvta.to.global.u64 	%rd1, %rd2;
$L__BB0_2:
	mul.wide.s32 	%rd3, %r26, 4;
	add.s64 	%rd4, %rd1, %rd3;
	ld.global.f32 	%f1, [%rd4];
	add.f32 	%f2, %f1, 0f3F800000;
	st.global.f32 	[%rd4], %f2;
	add.s32 	%r26, %r26, %r5;
	setp.lt.s32 	%p2, %r26, %r8;
	@%p2 bra 	$L__BB0_2;
$L__BB0_3:
	ret;

}
	// .globl	_Z16kernelAddOne2D2DPfi
.visible .entry _Z16kernelAddOne2D2DPfi(
	.param .u64 .ptr .align 1 _Z16kernelAddOne2D2DPfi_param_0,
	.param .u32 _Z16kernelAddOne2D2DPfi_param_1
)
{
	.reg .pred 	%p<3>;
	.reg .b32 	%r<19>;
	.reg .b32 	%f<3>;
	.reg .b64 	%rd<5>;

	ld.param.u64 	%rd2, [_Z16kernelAddOne2D2DPfi_param_0];
	ld.param.u32 	%r7, [_Z16kernelAddOne2D2DPfi_param_1];
	mov.u32 	%r8, %tid.x;
	mov.u32 	%r9, %tid.y;
	mov.u32 	%r10, %ntid.x;
	mad.lo.s32 	%r11, %r9, %r10, %r8;
	mov.u32 	%r12, %ntid.y;
	mov.u32 	%r13, %ctaid.x;
	mov.u32 	%r14, %ctaid.y;
	mov.u32 	%r1, %nctaid.x;
	mad.lo.s32 	%r15, %r14, %r1, %r13;
	mul.lo.s32 	%r2, %r10, %r12;
	mad.lo.s32 	%r18, %r15, %r2, %r11;
	setp.ge.s32 	%p1, %r18, %r7;
	@%p1 bra 	$L__BB1_3;
	mov.u32 	%r16, %nctaid.y;
	mul.lo.s32 	%r17, %r16, %r1;
	mul.lo.s32 	%r4, %r17, %r2;
	cvta.to.global.u64 	%rd1, %rd2;
$L__BB1_2:
	mul.wide.s32 	%rd3, %r18, 4;
	add.s64 	%rd4, %rd1, %rd3;
	ld.global.f32 	%f1, [%rd4];
	add.f32 	%f2, %f1, 0f3F800000;
	st.global.f32 	[%rd4], %f2;
	add.s32 	%r18, %r18, %r4;
	setp.lt.s32 	%p2, %r18, %r7;
	@%p2 bra 	$L__BB1_2;
$L__BB1_3:
	ret;

}
	// .globl	_Z12printIdx2D2Dv
.visible .entry _Z12printIdx2D2Dv()
{
	.local .align 8 .b8 	__local_depot2[32];
	.reg .b64 	%SP;
	.reg .b64 	%SPL;
	.reg .b32 	%r<15>;
	.reg .b64 	%rd<5>;

	mov.u64 	%SPL, __local_depot2;
	cvta.local.u64 	%SP, %SPL;
	add.u64 	%rd1, %SP, 0;
	add.u64 	%rd2, %SPL, 0;
	mov.u32 	%r1, %tid.x;
	mov.u32 	%r2, %tid.y;
	mov.u32 	%r3, %ntid.x;
	mov.u32 	%r4, %ntid.y;
	mov.u32 	%r5, %ctaid.x;
	mov.u32 	%r6, %ctaid.y;
	mov.u32 	%r7, %nctaid.x;
	mad.lo.s32 	%r8, %r6, %r7, %r5;
	mad.lo.s32 	%r9, %r8, %r4, %r2;
	mad.lo.s32 	%r10, %r9, %r3, %r1;
	mov.u32 	%r11, %tid.z;
	mov.u32 	%r12, %ctaid.z;
	st.local.v2.u32 	[%rd2], {%r10, %r1};
	st.local.v2.u32 	[%rd2+8], {%r2, %r11};
	st.local.v2.u32 	[%rd2+16], {%r5, %r6};
	st.local.u32 	[%rd2+24], %r12;
	mov.u64 	%rd3, $str;
	cvta.global.u64 	%rd4, %rd3;
	{ // callseq 0, 0
	.param .b64 param0;
	st.param.b64 	[param0], %rd4;
	.param .b64 param1;
	st.param.b64 	[param1], %rd1;
	.param .b32 retval0;
	call.uni (retval0), 
	vprintf, 
	(
	param0, 
	param1
	);
	ld.param.b32 	%r13, [retval0];
	} // callseq 0
	ret;

}
	// .globl	_Z16kernelAddOne1D1DPfi
.visible .entry _Z16kernelAddOne1D1DPfi(
	.param .u64 .ptr .align 1 _Z16kernelAddOne1D1DPfi_param_0,
	.param .u32 _Z16kernelAddOne1D1DPfi_param_1
)
{
	.reg .pred 	%p<3>;
	.reg .b32 	%r<11>;
	.reg .b32 	%f<3>;
	.reg .b64 	%rd<5>;

	ld.param.u64 	%rd2, [_Z16kernelAddOne1D1DPfi_param_0];
	ld.param.u32 	%r6, [_Z16kernelAddOne1D1DPfi_param_1];
	mov.u32 	%r7, %tid.x;
	mov.u32 	%r8, %ctaid.x;
	mov.u32 	%r1, %ntid.x;
	mad.lo.s32 	%r10, %r8, %r1, %r7;
	setp.ge.s32 	%p1, %r10, %r6;
	@%p1 bra 	$L__BB3_3;
	mov.u32 	%r9, %nctaid.x;
	mul.lo.s32 	%r3, %r1, %r9;
	cvta.to.global.u64 	%rd1, %rd2;
$L__BB3_2:
	mul.wide.s32 	%rd3, %r10, 4;
	add.s64 	%rd4, %rd1, %rd3;
	ld.global.f32 	%f1, [%rd4];
	add.f32 	%f2, %f1, 0f3F800000;
	st.global.f32 	[%rd4], %f2;
	add.s32 	%r10, %r10, %r3;
	setp.lt.s32 	%p2, %r10, %r6;
	@%p2 bra 	$L__BB3_2;
$L__BB3_3:
	ret;

}


// ===== COMPILED SASS (sm_100) =====

	.target	sm_100

	.elftype	@"ET_EXEC"


//--------------------- .note.nv.tkinfo           --------------------------
	.section	.note.nv.tkinfo,"",@"SHT_NOTE"
	.sectionflags	@"SHF_NOTE_NV_TKINFO"
	.tkinfo
        /*0018*/ 	.word	0x00000002
        /*0030*/ 	.string	""
        /*0030*/ 	.string	"ptxas"
        /*0030*/ 	.string	"Cuda compilation tools, release 13.0, V13.0.88"
        /*0030*/ 	.string	"Build cuda_13.0.r13.0/compiler.36424714_0"
        /*0030*/ 	.string	"-arch sm_100 -m 64 "



//--------------------- .note.nv.cuinfo           --------------------------
	.section	.note.nv.cuinfo,"",@"SHT_NOTE"
	.sectionflags	@"SHF_NOTE_NV_CUINFO"
        /*0018*/ 	.short	0x0002
        /*001a*/ 	.short	0x0064
        /*001c*/ 	.short	0x0082
	.zero		2


//--------------------- .nv.info                  --------------------------
	.section	.nv.info,"",@"SHT_CUDA_INFO"
	.align	4


	//----- nvinfo : EIATTR_REGCOUNT
	.align		4
        /*0000*/ 	.byte	0x04, 0x2f
        /*0002*/ 	.short	(.L_2 - .L_1)
	.align		4
.L_1:
        /*0004*/ 	.word	index@(_Z16kernelAddOne3D3DPfi)
        /*0008*/ 	.word	0x0000000c


	//----- nvinfo : EIATTR_FRAME_SIZE
	.align		4
.L_2:
        /*000c*/ 	.byte	0x04, 0x11
        /*000e*/ 	.short	(.L_4 - .L_3)
	.align		4
.L_3:
        /*0010*/ 	.word	index@(_Z16kernelAddOne3D3DPfi)
        /*0014*/ 	.word	0x00000000


	//----- nvinfo : EIATTR_REGCOUNT
	.align		4
.L_4:
        /*0018*/ 	.byte	0x04, 0x2f
        /*001a*/ 	.short	(.L_6 - .L_5)
	.align		4
.L_5:
        /*001c*/ 	.word	index@(_Z16kernelAddOne2D2DPfi)
        /*0020*/ 	.word	0x0000000c


	//----- nvinfo : EIATTR_FRAME_SIZE
	.align		4
.L_6:
        /*0024*/ 	.byte	0x04, 0x11
        /*0026*/ 	.short	(.L_8 - .L_7)
	.align		4
.L_7:
        /*0028*/ 	.word	index@(_Z16kernelAddOne2D2DPfi)
        /*002c*/ 	.word	0x00000000


	//----- nvinfo : EIATTR_REGCOUNT
	.align		4
.L_8:
        /*0030*/ 	.byte	0x04, 0x2f
        /*0032*/ 	.short	(.L_10 - .L_9)
	.align		4
.L_9:
        /*0034*/ 	.word	index@(_Z12printIdx2D2Dv)
        /*0038*/ 	.word	0x00000018


	//----- nvinfo : EIATTR_FRAME_SIZE
	.align		4
.L_10:
        /*003c*/ 	.byte	0x04, 0x11
        /*003e*/ 	.short	(.L_12 - .L_11)
	.align		4
.L_11:
        /*0040*/ 	.word	index@(_Z12printIdx2D2Dv)
        /*0044*/ 	.word	0x00000020


	//----- nvinfo : EIATTR_REGCOUNT
	.align		4
.L_12:
        /*0048*/ 	.byte	0x04, 0x2f
        /*004a*/ 	.short	(.L_14 - .L_13)
	.align		4
.L_13:
        /*004c*/ 	.word	index@(_Z16kernelAddOne1D1DPfi)
        /*0050*/ 	.word	0x0000000c


	//----- nvinfo : EIATTR_FRAME_SIZE
	.align		4
.L_14:
        /*0054*/ 	.byte	0x04, 0x11
        /*0056*/ 	.short	(.L_16 - .L_15)
	.align		4
.L_15:
        /*0058*/ 	.word	index@(_Z16kernelAddOne1D1DPfi)
        /*005c*/ 	.word	0x00000000


	//----- nvinfo : EIATTR_MIN_STACK_SIZE
	.align		4
.L_16:
        /*0060*/ 	.byte	0x04, 0x12
        /*0062*/ 	.short	(.L_18 - .L_17)
	.align		4
.L_17:
        /*0064*/ 	.word	index@(_Z16kernelAddOne1D1DPfi)
        /*0068*/ 	.word	0x00000000


	//----- nvinfo : EIATTR_MIN_STACK_SIZE
	.align		4
.L_18:
        /*006c*/ 	.byte	0x04, 0x12
        /*006e*/ 	.short	(.L_20 - .L_19)
	.align		4
.L_19:
        /*0070*/ 	.word	index@(_Z12printIdx2D2Dv)
        /*0074*/ 	.word	0x00000020


	//----- nvinfo : EIATTR_MIN_STACK_SIZE
	.align		4
.L_20:
        /*0078*/ 	.byte	0x04, 0x12
        /*007a*/ 	.short	(.L_22 - .L_21)
	.align		4
.L_21:
        /*007c*/ 	.word	index@(_Z16kernelAddOne2D2DPfi)
        /*0080*/ 	.word	0x00000000


	//----- nvinfo : EIATTR_MIN_STACK_SIZE
	.align		4
.L_22:
        /*0084*/ 	.byte	0x04, 0x12
        /*0086*/ 	.short	(.L_24 - .L_23)
	.align		4
.L_23:
        /*0088*/ 	.word	index@(_Z16kernelAddOne3D3DPfi)
        /*008c*/ 	.word	0x00000000
.L_24:


//--------------------- .nv.compat                --------------------------
	.section	.nv.compat,"",@"SHT_CUDA_COMPAT_INFO"
	.align	4
        /*0000*/ 	.byte	0x02, 0x09, 0x00, 0x00, 0x02, 0x02, 0x01, 0x00, 0x02, 0x05, 0x05, 0x00, 0x03, 0x07, 0x01, 0x01
        /*0010*/ 	.byte	0x02, 0x03, 0x00, 0x00, 0x02, 0x06, 0x01, 0x00, 0x04, 0x0b, 0x08, 0x00, 0x09, 0x00, 0x00, 0x00
        /*0020*/ 	.byte	0x00, 0x00, 0x00, 0x00


//--------------------- .nv.info._Z16kernelAddOne1D1DPfi --------------------------
	.section	.nv.info._Z16kernelAddOne1D1DPfi,"",@"SHT_CUDA_INFO"
	.sectionflags	@""
	.align	4


	//----- nvinfo : EIATTR_CUDA_API_VERSION
	.align		4
        /*0000*/ 	.byte	0x04, 0x37
        /*0002*/ 	.short	(.L_26 - .L_25)
.L_25:
        /*0004*/ 	.word	0x00000082


	//----- nvinfo : EIATTR_KPARAM_INFO
	.align		4
.L_26:
        /*0008*/ 	.byte	0x04, 0x17
        /*000a*/ 	.short	(.L_28 - .L_27)
.L_27:
        /*000c*/ 	.word	0x00000000
        /*0010*/ 	.short	0x0001
        /*0012*/ 	.short	0x0008
        /*0014*/ 	.byte	0x00, 0xf0, 0x11, 0x00


	//----- nvinfo : EIATTR_KPARAM_INFO
	.align		4
.L_28:
        /*0018*/ 	.byte	0x04, 0x17
        /*001a*/ 	.short	(.L_30 - .L_29)
.L_29:
        /*001c*/ 	.word	0x00000000
        /*0020*/ 	.short	0x0000
        /*0022*/ 	.short	0x0000
        /*0024*/ 	.byte	0x00, 0xf5, 0x21, 0x00


	//----- nvinfo : EIATTR_SPARSE_MMA_MASK
	.align		4
.L_30:
        /*0028*/ 	.byte	0x03, 0x50
        /*002a*/ 	.short	0x0000


	//----- nvinfo : EIATTR_MAXREG_COUNT
	.align		4
        /*002c*/ 	.byte	0x03, 0x1b
        /*002e*/ 	.short	0x00ff


	//----- nvinfo : EIATTR_MERCURY_ISA_VERSION
	.align		4
        /*0030*/ 	.byte	0x03, 0x5f
        /*0032*/ 	.short	0x0101


	//----- nvinfo : EIATTR_VRC_CTA_INIT_COUNT
	.align		4
        /*0034*/ 	.byte	0x02, 0x4a
	.zero		1
	.zero		1


	//----- nvinfo : EIATTR_EXIT_INSTR_OFFSETS
	.align		4
        /*0038*/ 	.byte	0x04, 0x1c
        /*003a*/ 	.short	(.L_32 - .L_31)


	//   ....[0]....
.L_31:
        /*003c*/ 	.word	0x00000070


	//   ....[1]....
        /*0040*/ 	.word	0x00000130


	//----- nvinfo : EIATTR_CRS_STACK_SIZE
	.align		4
.L_32:
        /*0044*/ 	.byte	0x04, 0x1e
        /*0046*/ 	.short	(.L_34 - .L_33)
.L_33:
        /*0048*/ 	.word	0x00000000


	//----- nvinfo : EIATTR_CBANK_PARAM_SIZE
	.align		4
.L_34:
        /*004c*/ 	.byte	0x03, 0x19
        /*004e*/ 	.short	0x000c


	//----- nvinfo : EIATTR_PARAM_CBANK
	.align		4
        /*0050*/ 	.byte	0x04, 0x0a
        /*0052*/ 	.short	(.L_36 - .L_35)
	.align		4
.L_35:
        /*0054*/ 	.word	index@(.nv.constant0._Z16kernelAddOne1D1DPfi)
        /*0058*/ 	.short	0x0380
        /*005a*/ 	.short	0x000c


	//----- nvinfo : EIATTR_SW_WAR
	.align		4
.L_36:
        /*005c*/ 	.byte	0x04, 0x36
        /*005e*/ 	.short	(.L_38 - .L_37)
.L_37:
        /*0060*/ 	.word	0x00000008
.L_38:


//--------------------- .nv.info._Z12printIdx2D2Dv --------------------------
	.section	.nv.info._Z12printIdx2D2Dv,"",@"SHT_CUDA_INFO"
	.sectionflags	@""
	.align	4


	//----- nvinfo : EIATTR_CUDA_API_VERSION
	.align		4
        /*0000*/ 	.byte	0x04, 0x37
        /*0002*/ 	.short	(.L_40 - .L_39)
.L_39:
        /*0004*/ 	.word	0x00000082


	//----- nvinfo : EIATTR_SPARSE_MMA_MASK
	.align		4
.L_40:
        /*0008*/ 	.byte	0x03, 0x50
        /*000a*/ 	.short	0x0000


	//----- nvinfo : EIATTR_MAXREG_COUNT
	.align		4
        /*000c*/ 	.byte	0x03, 0x1b
        /*000e*/ 	.short	0x00ff


	//----- nvinfo : EIATTR_EXTERNS
	.align		4
        /*0010*/ 	.byte	0x04, 0x0f
        /*0012*/ 	.short	(.L_42 - .L_41)


	//   ....[0]....
	.align		4
.L_41:
        /*0014*/ 	.word	index@(vprintf)


	//----- nvinfo : EIATTR_MERCURY_ISA_VERSION
	.align		4
.L_42:
        /*0018*/ 	.byte	0x03, 0x5f
        /*001a*/ 	.short	0x0101


	//----- nvinfo : EIATTR_VRC_CTA_INIT_COUNT
	.align		4
        /*001c*/ 	.byte	0x02, 0x4a
	.zero		1
	.zero		1


	//----- nvinfo : EIATTR_SYSCALL_OFFSETS
	.align		4
        /*0020*/ 	.byte	0x04, 0x46
        /*0022*/ 	.short	(.L_44 - .L_43)


	//   ....[0]....
.L_43:
        /*0024*/ 	.word	0x000001c0


	//----- nvinfo : EIATTR_EXIT_INSTR_OFFSETS
	.align		4
.L_44:
        /*0028*/ 	.byte	0x04, 0x1c
        /*002a*/ 	.short	(.L_46 - .L_45)


	//   ....[0]....
.L_45:
        /*002c*/ 	.word	0x000001d0


	//----- nvinfo : EIATTR_SW_WAR
	.align		4
.L_46:
        /*0030*/ 	.byte	0x04, 0x36
        /*0032*/ 	.short	(.L_48 - .L_47)
.L_47:
        /*0034*/ 	.word	0x00000008
.L_48:


//--------------------- .nv.info._Z16kernelAddOne2D2DPfi --------------------------
	.section	.nv.info._Z16kernelAddOne2D2DPfi,"",@"SHT_CUDA_INFO"
	.sectionflags	@""
	.align	4


	//----- nvinfo : EIATTR_CUDA_API_VERSION
	.align		4
        /*0000*/ 	.byte	0x04, 0x37
        /*0002*/ 	.short	(.L_50 - .L_49)
.L_49:
        /*0004*/ 	.word	0x00000082


	//----- nvinfo : EIATTR_KPARAM_INFO
	.align		4
.L_50:
        /*0008*/ 	.byte	0x04, 0x17
        /*000a*/ 	.short	(.L_52 - .L_51)
.L_51:
        /*000c*/ 	.word	0x00000000
        /*0010*/ 	.short	0x0001
        /*0012*/ 	.short	0x0008
        /*0014*/ 	.byte	0x00, 0xf0, 0x11, 0x00


	//----- nvinfo : EIATTR_KPARAM_INFO
	.align		4
.L_52:
        /*0018*/ 	.byte	0x04, 0x17
        /*001a*/ 	.short	(.L_54 - .L_53)
.L_53:
        /*001c*/ 	.word	0x00000000
        /*0020*/ 	.short	0x0000
        /*0022*/ 	.short	0x0000
        /*0024*/ 	.byte	0x00, 0xf5, 0x21, 0x00


	//----- nvinfo : EIATTR_SPARSE_MMA_MASK
	.align		4
.L_54:
        /*0028*/ 	.byte	0x03, 0x50
        /*002a*/ 	.short	0x0000


	//----- nvinfo : EIATTR_MAXREG_COUNT
	.align		4
        /*002c*/ 	.byte	0x03, 0x1b
        /*002e*/ 	.short	0x00ff


	//----- nvinfo : EIATTR_MERCURY_ISA_VERSION
	.align		4
        /*0030*/ 	.byte	0x03, 0x5f
        /*0032*/ 	.short	0x0101


	//----- nvinfo : EIATTR_VRC_CTA_INIT_COUNT
	.align		4
        /*0034*/ 	.byte	0x02, 0x4a
	.zero		1
	.zero		1


	//----- nvinfo : EIATTR_EXIT_INSTR_OFFSETS
	.align		4
        /*0038*/ 	.byte	0x04, 0x1c
        /*003a*/ 	.short	(.L_56 - .L_55)


	//   ....[0]....
.L_55:
        /*003c*/ 	.word	0x000000e0


	//   ....[1]....
        /*0040*/ 	.word	0x000001b0


	//----- nvinfo : EIATTR_CRS_STACK_SIZE
	.align		4
.L_56:
        /*0044*/ 	.byte	0x04, 0x1e
        /*0046*/ 	.short	(.L_58 - .L_57)
.L_57:
        /*0048*/ 	.word	0x00000000


	//----- nvinfo : EIATTR_CBANK_PARAM_SIZE
	.align		4
.L_58:
        /*004c*/ 	.byte	0x03, 0x19
        /*004e*/ 	.short	0x000c


	//----- nvinfo : EIATTR_PARAM_CBANK
	.align		4
        /*0050*/ 	.byte	0x04, 0x0a
        /*0052*/ 	.short	(.L_60 - .L_59)
	.align		4
.L_59:
        /*0054*/ 	.word	index@(.nv.constant0._Z16kernelAddOne2D2DPfi)
        /*0058*/ 	.short	0x0380
        /*005a*/ 	.short	0x000c


	//----- nvinfo : EIATTR_SW_WAR
	.align		4
.L_60:
        /*005c*/ 	.byte	0x04, 0x36
        /*005e*/ 	.short	(.L_62 - .L_61)
.L_61:
        /*0060*/ 	.word	0x00000008
.L_62:


//--------------------- .nv.info._Z16kernelAddOne3D3DPfi --------------------------
	.section	.nv.info._Z16kernelAddOne3D3DPfi,"",@"SHT_CUDA_INFO"
	.sectionflags	@""
	.align	4


	//----- nvinfo : EIATTR_CUDA_API_VERSION
	.align		4
        /*0000*/ 	.byte	0x04, 0x37
        /*0002*/ 	.short	(.L_64 - .L_63)
.L_63:
        /*0004*/ 	.word	0x00000082


	//----- nvinfo : EIATTR_KPARAM_INFO
	.align		4
.L_64:
        /*0008*/ 	.byte	0x04, 0x17
        /*000a*/ 	.short	(.L_66 - .L_65)
.L_65:
        /*000c*/ 	.word	0x00000000
        /*0010*/ 	.short	0x0001
        /*0012*/ 	.short	0x0008
        /*0014*/ 	.byte	0x00, 0xf0, 0x11, 0x00


	//----- nvinfo : EIATTR_KPARAM_INFO
	.align		4
.L_66:
        /*0018*/ 	.byte	0x04, 0x17
        /*001a*/ 	.short	(.L_68 - .L_67)
.L_67:
        /*001c*/ 	.word	0x00000000
        /*0020*/ 	.short	0x0000
        /*0022*/ 	.short	0x0000
        /*0024*/ 	.byte	0x00, 0xf5, 0x21, 0x00


	//----- nvinfo : EIATTR_SPARSE_MMA_MASK
	.align		4
.L_68:
        /*0028*/ 	.byte	0x03, 0x50
        /*002a*/ 	.short	0x0000


	//----- nvinfo : EIATTR_MAXREG_COUNT
	.align		4
        /*002c*/ 	.byte	0x03, 0x1b
        /*002e*/ 	.short	0x00ff


	//----- nvinfo : EIATTR_MERCURY_ISA_VERSION
	.align		4
        /*0030*/ 	.byte	0x03, 0x5f
        /*0032*/ 	.short	0x0101


	//----- nvinfo : EIATTR_VRC_CTA_INIT_COUNT
	.align		4
        /*0034*/ 	.byte	0x02, 0x4a
	.zero		1
	.zero		1


	//----- nvinfo : EIATTR_EXIT_INSTR_OFFSETS
	.align		4
        /*0038*/ 	.byte	0x04, 0x1c
        /*003a*/ 	.short	(.L_70 - .L_69)


	//   ....[0]....
.L_69:
        /*003c*/ 	.word	0x00000150


	//   ....[1]....
        /*0040*/ 	.word	0x00000240


	//----- nvinfo : EIATTR_CRS_STACK_SIZE
	.align		4
.L_70:
        /*0044*/ 	.byte	0x04, 0x1e
        /*0046*/ 	.short	(.L_72 - .L_71)
.L_71:
        /*0048*/ 	.word	0x00000000


	//----- nvinfo : EIATTR_CBANK_PARAM_SIZE
	.align		4
.L_72:
        /*004c*/ 	.byte	0x03, 0x19
        /*004e*/ 	.short	0x000c


	//----- nvinfo : EIATTR_PARAM_CBANK
	.align		4
        /*0050*/ 	.byte	0x04, 0x0a
        /*0052*/ 	.short	(.L_74 - .L_73)
	.align		4
.L_73:
        /*0054*/ 	.word	index@(.nv.constant0._Z16kernelAddOne3D3DPfi)
        /*0058*/ 	.short	0x0380
        /*005a*/ 	.short	0x000c


	//----- nvinfo : EIATTR_SW_WAR
	.align		4
.L_74:
        /*005c*/ 	.byte	0x04, 0x36
        /*005e*/ 	.short	(.L_76 - .L_75)
.L_75:
        /*0060*/ 	.word	0x00000008
.L_76:


//--------------------- .nv.callgraph             --------------------------
	.section	.nv.callgraph,"",@"SHT_CUDA_CALLGRAPH"
	.align	4
	.sectionentsize	8
	.align		4
        /*0000*/ 	.word	0x00000000
	.align		4
        /*0004*/ 	.word	0xffffffff
	.align		4
        /*0008*/ 	.word	index@(_Z12printIdx2D2Dv)
	.align		4
        /*000c*/ 	.word	index@(vprintf)
	.align		4
        /*0010*/ 	.word	0x00000000
	.align		4
        /*0014*/ 	.word	0xfffffffe
	.align		4
        /*0018*/ 	.word	0x00000000
	.align		4
        /*001c*/ 	.word	0xfffffffd
	.align		4
        /*0020*/ 	.word	0x00000000
	.align		4
        /*0024*/ 	.word	0xfffffffc


//--------------------- .nv.constant4             --------------------------
	.section	.nv.constant4,"a",@progbits
	.align	8
	.align		8
.nv.constant4:
        /*0000*/ 	.dword	$str
	.align		8
        /*0008*/ 	.dword	vprintf


//--------------------- .text._Z16kernelAddOne1D1DPfi --------------------------
	.section	.text._Z16kernelAddOne1D1DPfi,"ax",@progbits
	.align	128
        .global         _Z16kernelAddOne1D1DPfi
        .type           _Z16kernelAddOne1D1DPfi,@function
        .size           _Z16kernelAddOne1D1DPfi,(.L_x_8 - _Z16kernelAddOne1D1DPfi)
        .other          _Z16kernelAddOne1D1DPfi,@"STO_CUDA_ENTRY STV_DEFAULT"
_Z16kernelAddOne1D1DPfi:
.text._Z16kernelAddOne1D1DPfi:
[----:B------:R-:W-:Y:S01]  /*0000*/  LDC R1, c[0x0][0x37c] ;  /* 0x0000df00ff017b82 */ /* 0x000fe20000000800 */
[----:B------:R-:W0:Y:S07]  /*0010*/  S2R R0, SR_TID.X ;  /* 0x0000000000007919 */ /* 0x000e2e0000002100 */
[----:B------:R-:W0:Y:S01]  /*0020*/  S2UR UR4, SR_CTAID.X ;  /* 0x00000000000479c3 */ /* 0x000e220000002500 */
[----:B------:R-:W1:Y:S07]  /*0030*/  LDCU UR5, c[0x0][0x388] ;  /* 0x00007100ff0577ac */ /* 0x000e6e0008000800 */
[----:B------:R-:W0:Y:S02]  /*0040*/  LDC R7, c[0x0][0x360] ;  /* 0x0000d800ff077b82 */ /* 0x000e240000000800 */
[----:B0-----:R-:W-:-:S05]  /*0050*/  IMAD R0, R7, UR4, R0 ;  /* 0x0000000407007c24 */ /* 0x001fca000f8e0200 */
[----:B-1----:R-:W-:-:S13]  /*0060*/  ISETP.GE.AND P0, PT, R0, UR5, PT ;  /* 0x0000000500007c0c */ /* 0x002fda000bf06270 */
[----:B------:R-:W-:Y:S05]  /*0070*/  @P0 EXIT ;  /* 0x000000000000094d */ /* 0x000fea0003800000 */
[----:B------:R-:W0:Y:S01]  /*0080*/  LDC.64 R4, c[0x0][0x380] ;  /* 0x0000e000ff047b82 */ /* 0x000e220000000a00 */
[----:B------:R-:W1:Y:S01]  /*0090*/  LDCU UR4, c[0x0][0x370] ;  /* 0x00006e00ff0477ac */ /* 0x000e620008000800 */
[----:B------:R-:W2:Y:S01]  /*00a0*/  LDCU.64 UR6, c[0x0][0x358] ;  /* 0x00006b00ff0677ac */ /* 0x000ea20008000a00 */
[----:B-1----:R-:W-:-:S07]  /*00b0*/  IMAD R7, R7, UR4, RZ ;  /* 0x0000000407077c24 */ /* 0x002fce000f8e02ff */
.L_x_0:
[----:B01----:R-:W-:-:S05]  /*00c0*/  IMAD.WIDE R2, R0, 0x4, R4 ;  /* 0x0000000400027825 */ /* 0x003fca00078e0204 */
[----:B--2---:R-:W2:Y:S01]  /*00d0*/  LDG.E R6, desc[UR6][R2.64] ;  /* 0x0000000602067981 */ /* 0x004ea2000c1e1900 */
[----:B------:R-:W-:-:S04]  /*00e0*/  IADD3 R0, PT, PT, R7, R0, RZ ;  /* 0x0000000007007210 */ /* 0x000fc80007ffe0ff */
[----:B------:R-:W-:Y:S01]  /*00f0*/  ISETP.GE.AND P0, PT, R0, UR5, PT ;  /* 0x0000000500007c0c */ /* 0x000fe2000bf06270 */
[----:B--2---:R-:W-:-:S05]  /*0100*/  FADD R9, R6, 1 ;  /* 0x3f80000006097421 */ /* 0x004fca0000000000 */
[----:B------:R1:W-:Y:S07]  /*0110*/  STG.E desc[UR6][R2.64], R9 ;  /* 0x0000000902007986 */ /* 0x0003ee000c101906 */
[----:B------:R-:W-:Y:S05]  /*0120*/  @!P0 BRA `(.L_x_0) ;  /* 0xfffffffc00e48947 */ /* 0x000fea000383ffff */
[----:B------:R-:W-:Y:S05]  /*0130*/  EXIT ;  /* 0x000000000000794d */ /* 0x000fea0003800000 */
.L_x_1:
[----:B------:R-:W-:-:S00]  /*0140*/  BRA `(.L_x_1) ;  /* 0xfffffffc00fc7947 */ /* 0x000fc0000383ffff */
[----:B------:R-:W-:-:S00]  /*0150*/  NOP ;  /* 0x0000000000007918 */ /* 0x000fc00000000000 */
        /* <DEDUP_REMOVED lines=10> */
.L_x_8:


//--------------------- .text._Z12printIdx2D2Dv   --------------------------
	.section	.text._Z12printIdx2D2Dv,"ax",@progbits
	.align	128
        .global         _Z12printIdx2D2Dv
        .type           _Z12printIdx2D2Dv,@function
        .size           _Z12printIdx2D2Dv,(.L_x_9 - _Z12printIdx2D2Dv)
        .other          _Z12printIdx2D2Dv,@"STO_CUDA_ENTRY STV_DEFAULT"
_Z12printIdx2D2Dv:
.text._Z12printIdx2D2Dv:
[----:B------:R-:W0:Y:S01]  /*0000*/  LDC R1, c[0x0][0x37c] ;  /* 0x0000df00ff017b82 */ /* 0x000e220000000800 */
[----:B------:R-:W1:Y:S01]  /*0010*/  S2R R12, SR_CTAID.X ;  /* 0x00000000000c7919 */ /* 0x000e620000002500 */
[----:B------:R-:W2:Y:S01]  /*0020*/  LDCU UR5, c[0x0][0x2fc] ;  /* 0x00005f80ff0577ac */ /* 0x000ea20008000800 */
[----:B0-----:R-:W-:Y:S01]  /*0030*/  VIADD R1, R1, 0xffffffe0 ;  /* 0xffffffe001017836 */ /* 0x001fe20000000000 */
[----:B------:R-:W-:Y:S01]  /*0040*/  MOV R0, 0x8 ;  /* 0x0000000800007802 */ /* 0x000fe20000000f00 */
[----:B------:R-:W1:Y:S01]  /*0050*/  S2R R13, SR_CTAID.Y ;  /* 0x00000000000d7919 */ /* 0x000e620000002600 */
[----:B------:R-:W0:Y:S02]  /*0060*/  LDCU UR6, c[0x0][0x360] ;  /* 0x00006c00ff0677ac */ /* 0x000e240008000800 */
[----:B------:R3:W4:Y:S01]  /*0070*/  LDC.64 R8, c[0x4][R0] ;  /* 0x0100000000087b82 */ /* 0x0007220000000a00 */
[----:B------:R-:W5:Y:S01]  /*0080*/  S2R R10, SR_TID.Y ;  /* 0x00000000000a7919 */ /* 0x000f620000002200 */
[----:B------:R-:W5:Y:S01]  /*0090*/  LDCU UR4, c[0x0][0x364] ;  /* 0x00006c80ff0477ac */ /* 0x000f620008000800 */
[----:B------:R-:W0:Y:S01]  /*00a0*/  S2R R3, SR_TID.X ;  /* 0x0000000000037919 */ /* 0x000e220000002100 */
[----:B------:R-:W1:Y:S01]  /*00b0*/  LDCU UR7, c[0x0][0x370] ;  /* 0x00006e00ff0777ac */ /* 0x000e620008000800 */
[----:B------:R-:W2:Y:S01]  /*00c0*/  S2R R11, SR_TID.Z ;  /* 0x00000000000b7919 */ /* 0x000ea20000002300 */
[----:B------:R-:W3:Y:S01]  /*00d0*/  S2R R14, SR_CTAID.Z ;  /* 0x00000000000e7919 */ /* 0x000ee20000002700 */
[----:B-1----:R-:W-:Y:S01]  /*00e0*/  IMAD R5, R13, UR7, R12 ;  /* 0x000000070d057c24 */ /* 0x002fe2000f8e020c */
[----:B------:R1:W-:Y:S03]  /*00f0*/  STL.64 [R1+0x10], R12 ;  /* 0x0000100c01007387 */ /* 0x0003e60000100a00 */
[----:B-----5:R-:W-:Y:S01]  /*0100*/  IMAD R2, R5, UR4, R10 ;  /* 0x0000000405027c24 */ /* 0x020fe2000f8e020a */
[----:B------:R-:W5:Y:S03]  /*0110*/  LDCU UR4, c[0x0][0x2f8] ;  /* 0x00005f00ff0477ac */ /* 0x000f660008000800 */
[----:B0-----:R-:W-:Y:S01]  /*0120*/  IMAD R2, R2, UR6, R3 ;  /* 0x0000000602027c24 */ /* 0x001fe2000f8e0203 */
[----:B------:R-:W0:Y:S01]  /*0130*/  LDCU.64 UR6, c[0x4][URZ] ;  /* 0x01000000ff0677ac */ /* 0x000e220008000a00 */
[----:B--2---:R1:W-:Y:S04]  /*0140*/  STL.64 [R1+0x8], R10 ;  /* 0x0000080a01007387 */ /* 0x0043e80000100a00 */
[----:B---3--:R1:W-:Y:S04]  /*0150*/  STL [R1+0x18], R14 ;  /* 0x0000180e01007387 */ /* 0x0083e80000100800 */
[----:B------:R1:W-:Y:S01]  /*0160*/  STL.64 [R1], R2 ;  /* 0x0000000201007387 */ /* 0x0003e20000100a00 */
[----:B-----5:R-:W-:Y:S01]  /*0170*/  IADD3 R6, P0, PT, R1, UR4, RZ ;  /* 0x0000000401067c10 */ /* 0x020fe2000ff1e0ff */
[----:B0-----:R-:W-:Y:S01]  /*0180*/  IMAD.U32 R4, RZ, RZ, UR6 ;  /* 0x00000006ff047e24 */ /* 0x001fe2000f8e00ff */
[----:B------:R-:W-:-:S02]  /*0190*/  MOV R5, UR7 ;  /* 0x0000000700057c02 */ /* 0x000fc40008000f00 */
[----:B-1--4-:R-:W-:-:S09]  /*01a0*/  IADD3.X R7, PT, PT, RZ, UR5, RZ, P0, !PT ;  /* 0x00000005ff077c10 */ /* 0x012fd200087fe4ff */
[----:B------:R-:W-:-:S07]  /*01b0*/  LEPC R20, `(.L_x_2) ;  /* 0x000000001014794e */ /* 0x000fce0000000000 */
[----:B------:R-:W-:Y:S05]  /*01c0*/  CALL.ABS.NOINC R8 ;  /* 0x0000000008007343 */ /* 0x000fea0003c00000 */
.L_x_2:
[----:B------:R-:W-:Y:S05]  /*01d0*/  EXIT ;  /* 0x000000000000794d */ /* 0x000fea0003800000 */
.L_x_3:
        /* <DEDUP_REMOVED lines=10> */
.L_x_9:


//--------------------- .text._Z16kernelAddOne2D2DPfi --------------------------
	.section	.text._Z16kernelAddOne2D2DPfi,"ax",@progbits
	.align	128
        .global         _Z16kernelAddOne2D2DPfi
        .type           _Z16kernelAddOne2D2DPfi,@function
        .size           _Z16kernelAddOne2D2DPfi,(.L_x_10 - _Z16kernelAddOne2D2DPfi)
        .other          _Z16kernelAddOne2D2DPfi,@"STO_CUDA_ENTRY STV_DEFAULT"
_Z16kernelAddOne2D2DPfi:
.text._Z16kernelAddOne2D2DPfi:
[----:B------:R-:W-:Y:S01]  /*0000*/  LDC R1, c[0x0][0x37c] ;  /* 0x0000df00ff017b82 */ /* 0x000fe20000000800 */
[----:B------:R-:W0:Y:S01]  /*0010*/  S2R R0, SR_TID.X ;  /* 0x0000000000007919 */ /* 0x000e220000002100 */
[----:B------:R-:W1:Y:S06]  /*0020*/  LDCU UR5, c[0x0][0x360] ;  /* 0x00006c00ff0577ac */ /* 0x000e6c0008000800 */
[----:B------:R-:W2:Y:S01]  /*0030*/  S2UR UR6, SR_CTAID.X ;  /* 0x00000000000679c3 */ /* 0x000ea20000002500 */
[----:B------:R-:W0:Y:S01]  /*0040*/  S2R R3, SR_TID.Y ;  /* 0x0000000000037919 */ /* 0x000e220000002200 */
[----:B------:R-:W1:Y:S01]  /*0050*/  LDCU UR4, c[0x0][0x364] ;  /* 0x00006c80ff0477ac */ /* 0x000e620008000800 */
[----:B------:R-:W2:Y:S01]  /*0060*/  S2R R2, SR_CTAID.Y ;  /* 0x0000000000027919 */ /* 0x000ea20000002600 */
[----:B------:R-:W3:Y:S04]  /*0070*/  LDCU UR8, c[0x0][0x388] ;  /* 0x00007100ff0877ac */ /* 0x000ee80008000800 */
[----:B------:R-:W2:Y:S01]  /*0080*/  LDC R7, c[0x0][0x370] ;  /* 0x0000dc00ff077b82 */ /* 0x000ea20000000800 */
[----:B-1----:R-:W-:-:S02]  /*0090*/  UIMAD UR4, UR5, UR4, URZ ;  /* 0x00000004050472a4 */ /* 0x002fc4000f8e02ff */
[----:B0-----:R-:W-:Y:S02]  /*00a0*/  IMAD R0, R3, UR5, R0 ;  /* 0x0000000503007c24 */ /* 0x001fe4000f8e0200 */
[----:B--2---:R-:W-:-:S04]  /*00b0*/  IMAD R3, R2, R7, UR6 ;  /* 0x0000000602037e24 */ /* 0x004fc8000f8e0207 */
[----:B------:R-:W-:-:S05]  /*00c0*/  IMAD R0, R3, UR4, R0 ;  /* 0x0000000403007c24 */ /* 0x000fca000f8e0200 */
[----:B---3--:R-:W-:-:S13]  /*00d0*/  ISETP.GE.AND P0, PT, R0, UR8, PT ;  /* 0x0000000800007c0c */ /* 0x008fda000bf06270 */
[----:B------:R-:W-:Y:S05]  /*00e0*/  @P0 EXIT ;  /* 0x000000000000094d */ /* 0x000fea0003800000 */
[----:B------:R-:W0:Y:S01]  /*00f0*/  LDCU UR5, c[0x0][0x374] ;  /* 0x00006e80ff0577ac */ /* 0x000e220008000800 */
[----:B------:R-:W1:Y:S01]  /*0100*/  LDC.64 R4, c[0x0][0x380] ;  /* 0x0000e000ff047b82 */ /* 0x000e620000000a00 */
[----:B------:R-:W2:Y:S01]  /*0110*/  LDCU.64 UR6, c[0x0][0x358] ;  /* 0x00006b00ff0677ac */ /* 0x000ea20008000a00 */
[----:B0-----:R-:W-:-:S04]  /*0120*/  IMAD R2, R7, UR5, RZ ;  /* 0x0000000507027c24 */ /* 0x001fc8000f8e02ff */
[----:B--2---:R-:W-:-:S07]  /*0130*/  IMAD R7, R2, UR4, RZ ;  /* 0x0000000402077c24 */ /* 0x004fce000f8e02ff */
.L_x_4:
[----:B01----:R-:W-:-:S05]  /*0140*/  IMAD.WIDE R2, R0, 0x4, R4 ;  /* 0x0000000400027825 */ /* 0x003fca00078e0204 */
[----:B------:R-:W2:Y:S01]  /*0150*/  LDG.E R6, desc[UR6][R2.64] ;  /* 0x0000000602067981 */ /* 0x000ea2000c1e1900 */
[----:B------:R-:W-:-:S04]  /*0160*/  IADD3 R0, PT, PT, R7, R0, RZ ;  /* 0x0000000007007210 */ /* 0x000fc80007ffe0ff */
[----:B------:R-:W-:Y:S01]  /*0170*/  ISETP.GE.AND P0, PT, R0, UR8, PT ;  /* 0x0000000800007c0c */ /* 0x000fe2000bf06270 */
[----:B--2---:R-:W-:-:S05]  /*0180*/  FADD R9, R6, 1 ;  /* 0x3f80000006097421 */ /* 0x004fca0000000000 */
[----:B------:R0:W-:Y:S07]  /*0190*/  STG.E desc[UR6][R2.64], R9 ;  /* 0x0000000902007986 */ /* 0x0001ee000c101906 */
[----:B------:R-:W-:Y:S05]  /*01a0*/  @!P0 BRA `(.L_x_4) ;  /* 0xfffffffc00e48947 */ /* 0x000fea000383ffff */
[----:B------:R-:W-:Y:S05]  /*01b0*/  EXIT ;  /* 0x000000000000794d */ /* 0x000fea0003800000 */
.L_x_5:
        /* <DEDUP_REMOVED lines=12> */
.L_x_10:


//--------------------- .text._Z16kernelAddOne3D3DPfi --------------------------
	.section	.text._Z16kernelAddOne3D3DPfi,"ax",@progbits
	.align	128
        .global         _Z16kernelAddOne3D3DPfi
        .type           _Z16kernelAddOne3D3DPfi,@function
        .size           _Z16kernelAddOne3D3DPfi,(.L_x_11 - _Z16kernelAddOne3D3DPfi)
        .other          _Z16kernelAddOne3D3DPfi,@"STO_CUDA_ENTRY STV_DEFAULT"
_Z16kernelAddOne3D3DPfi:
.text._Z16kernelAddOne3D3DPfi:
[----:B------:R-:W-:Y:S01]  /*0000*/  LDC R1, c[0x0][0x37c] ;  /* 0x0000df00ff017b82 */ /* 0x000fe20000000800 */
[----:B------:R-:W0:Y:S07]  /*0010*/  S2R R0, SR_TID.Y ;  /* 0x0000000000007919 */ /* 0x000e2e0000002200 */
[----:B------:R-:W-:Y:S01]  /*0020*/  S2UR UR4, SR_CTAID.Y ;  /* 0x00000000000479c3 */ /* 0x000fe20000002600 */
[----:B------:R-:W1:Y:S01]  /*0030*/  LDCU UR10, c[0x0][0x360] ;  /* 0x00006c00ff0a77ac */ /* 0x000e620008000800 */
[----:B------:R-:W0:Y:S01]  /*0040*/  S2R R5, SR_TID.Z ;  /* 0x0000000000057919 */ /* 0x000e220000002300 */
[----:B------:R-:W1:Y:S01]  /*0050*/  LDCU UR11, c[0x0][0x364] ;  /* 0x00006c80ff0b77ac */ /* 0x000e620008000800 */
[----:B------:R-:W2:Y:S04]  /*0060*/  S2R R3, SR_TID.X ;  /* 0x0000000000037919 */ /* 0x000ea80000002100 */
[----:B------:R-:W3:Y:S01]  /*0070*/  S2UR UR7, SR_CTAID.Z ;  /* 0x00000000000779c3 */ /* 0x000ee20000002700 */
[----:B------:R-:W4:Y:S01]  /*0080*/  LDCU UR6, c[0x0][0x370] ;  /* 0x00006e00ff0677ac */ /* 0x000f220008000800 */
[----:B------:R-:W3:Y:S06]  /*0090*/  LDCU UR8, c[0x0][0x374] ;  /* 0x00006e80ff0877ac */ /* 0x000eec0008000800 */
[----:B------:R-:W4:Y:S01]  /*00a0*/  S2UR UR5, SR_CTAID.X ;  /* 0x00000000000579c3 */ /* 0x000f220000002500 */
[----:B------:R-:W5:Y:S01]  /*00b0*/  LDCU UR12, c[0x0][0x388] ;  /* 0x00007100ff0c77ac */ /* 0x000f620008000800 */
[----:B-1----:R-:W-:-:S06]  /*00c0*/  UIMAD UR9, UR10, UR11, URZ ;  /* 0x0000000b0a0972a4 */ /* 0x002fcc000f8e02ff */
[----:B------:R-:W1:Y:S01]  /*00d0*/  LDC R2, c[0x0][0x368] ;  /* 0x0000da00ff027b82 */ /* 0x000e620000000800 */
[----:B---3--:R-:W-:Y:S01]  /*00e0*/  UIMAD UR4, UR7, UR8, UR4 ;  /* 0x00000008070472a4 */ /* 0x008fe2000f8e0204 */
[----:B0-----:R-:W-:-:S04]  /*00f0*/  IMAD R0, R5, UR11, R0 ;  /* 0x0000000b05007c24 */ /* 0x001fc8000f8e0200 */
[----:B--2---:R-:W-:Y:S01]  /*0100*/  IMAD R3, R0, UR10, R3 ;  /* 0x0000000a00037c24 */ /* 0x004fe2000f8e0203 */
[----:B----4-:R-:W-:Y:S01]  /*0110*/  UIMAD UR4, UR4, UR6, UR5 ;  /* 0x00000006040472a4 */ /* 0x010fe2000f8e0205 */
[----:B-1----:R-:W-:-:S05]  /*0120*/  IMAD R0, R2, UR9, RZ ;  /* 0x0000000902007c24 */ /* 0x002fca000f8e02ff */
[----:B------:R-:W-:-:S05]  /*0130*/  IMAD R3, R0, UR4, R3 ;  /* 0x0000000400037c24 */ /* 0x000fca000f8e0203 */
[----:B-----5:R-:W-:-:S13]  /*0140*/  ISETP.GE.AND P0, PT, R3, UR12, PT ;  /* 0x0000000c03007c0c */ /* 0x020fda000bf06270 */
[----:B------:R-:W-:Y:S05]  /*0150*/  @P0 EXIT ;  /* 0x000000000000094d */ /* 0x000fea0003800000 */
[----:B------:R-:W0:Y:S01]  /*0160*/  LDCU UR5, c[0x0][0x378] ;  /* 0x00006f00ff0577ac */ /* 0x000e220008000800 */
[----:B------:R-:W1:Y:S01]  /*0170*/  LDC.64 R4, c[0x0][0x380] ;  /* 0x0000e000ff047b82 */ /* 0x000e620000000a00 */
[----:B------:R-:W-:Y:S01]  /*0180*/  MOV R7, R3 ;  /* 0x0000000300077202 */ /* 0x000fe20000000f00 */
[----:B------:R-:W-:Y:S01]  /*0190*/  UIMAD UR4, UR6, UR8, URZ ;  /* 0x00000008060472a4 */ /* 0x000fe2000f8e02ff */
[----:B------:R-:W2:Y:S03]  /*01a0*/  LDCU.64 UR10, c[0x0][0x358] ;  /* 0x00006b00ff0a77ac */ /* 0x000ea60008000a00 */
[----:B0-----:R-:W-:-:S06]  /*01b0*/  UIMAD UR4, UR4, UR5, URZ ;  /* 0x00000005040472a4 */ /* 0x001fcc000f8e02ff */
[----:B--2---:R-:W-:-:S07]  /*01c0*/  IMAD R0, R0, UR4, RZ ;  /* 0x0000000400007c24 */ /* 0x004fce000f8e02ff */
.L_x_6:
        /* <DEDUP_REMOVED lines=8> */
.L_x_7:
        /* <DEDUP_REMOVED lines=11> */
.L_x_11:


//--------------------- .nv.global.init           --------------------------
	.section	.nv.global.init,"aw",@progbits
.nv.global.init:
	.type		$str,@object
	.size		$str,(.L_0 - $str)
$str:
        /*0000*/ 	.byte	0x47, 0x6c, 0x6f, 0x62, 0x61, 0x6c, 0x20, 0x69, 0x64, 0x78, 0x20, 0x25, 0x64, 0x2c, 0x20, 0x74
        /*0010*/ 	.byte	0x68, 0x72, 0x65, 0x61, 0x64, 0x49, 0x64, 0x78, 0x2e, 0x78, 0x3a, 0x20, 0x25, 0x64, 0x2c, 0x20
        /*0020*/ 	.byte	0x74, 0x68, 0x72, 0x65, 0x61, 0x64, 0x49, 0x64, 0x78, 0x2e, 0x79, 0x3a, 0x20, 0x25, 0x64, 0x20
        /*0030*/ 	.byte	0x74, 0x68, 0x72, 0x65, 0x61, 0x64, 0x49, 0x64, 0x78, 0x2e, 0x7a, 0x3a, 0x20, 0x25, 0x64, 0x2c
        /*0040*/ 	.byte	0x20, 0x62, 0x6c, 0x6f, 0x63, 0x6b, 0x49, 0x64, 0x78, 0x2e, 0x78, 0x3a, 0x20, 0x25, 0x64, 0x2c
        /*0050*/ 	.byte	0x20, 0x62, 0x6c, 0x6f, 0x63, 0x6b, 0x49, 0x64, 0x78, 0x2e, 0x79, 0x3a, 0x20, 0x25, 0x64, 0x2c
        /*0060*/ 	.byte	0x20, 0x20, 0x62, 0x6c, 0x6f, 0x63, 0x6b, 0x49, 0x64, 0x78, 0x2e, 0x7a, 0x3a, 0x20, 0x25, 0x64
        /*0070*/ 	.byte	0x20, 0x0a, 0x00
.L_0:


//--------------------- .nv.shared.reserved.0     --------------------------
	.section	.nv.shared.reserved.0,"aw",@nobits
	.weak		__nv_reservedSMEM_offset_0_alias
	.size		__nv_reservedSMEM_offset_0_alias, 0, 64
	.other		__nv_reservedSMEM_offset_0_alias,@"STO_CUDA_RESERVED_SHARED STV_DEFAULT"
__nv_reservedSMEM_offset_0_alias:
	.zero		0
	.zero		64


//--------------------- .nv.constant0._Z16kernelAddOne1D1DPfi --------------------------
	.section	.nv.constant0._Z16kernelAddOne1D1DPfi,"a",@progbits
	.sectionflags	@""
	.align	4
.nv.constant0._Z16kernelAddOne1D1DPfi:
	.zero		908


//--------------------- .nv.constant0._Z12printIdx2D2Dv --------------------------
	.section	.nv.constant0._Z12printIdx2D2Dv,"a",@progbits
	.sectionflags	@""
	.align	4
.nv.constant0._Z12printIdx2D2Dv:
	.zero		896


//--------------------- .nv.constant0._Z16kernelAddOne2D2DPfi --------------------------
	.section	.nv.constant0._Z16kernelAddOne2D2DPfi,"a",@progbits
	.sectionflags	@""
	.align	4
.nv.constant0._Z16kernelAddOne2D2DPfi:
	.zero		908


//--------------------- .nv.constant0._Z16kernelAddOne3D3DPfi --------------------------
	.section	.nv.constant0._Z16kernelAddOne3D3DPfi,"a",@progbits
	.sectionflags	@""
	.align	4
.nv.constant0._Z16kernelAddOne3D3DPfi:
	.zero		908


//--------------------- SYMBOLS --------------------------

	.type		.nv.reservedSmem.offset0,@object
	.size		.nv.reservedSmem.offset0,0x4
	.type		vprintf,@function
